	.headerflags	@"EF_CUDA_TEXMODE_UNIFIED EF_CUDA_64BIT_ADDRESS EF_CUDA_ACCELERATORS EF_CUDA_SM90 EF_CUDA_VIRTUAL_SM(EF_CUDA_SM90)"
	.elftype	@"ET_EXEC"


//--------------------- .nv.info                  --------------------------
	.section	.nv.info,"",@"SHT_CUDA_INFO"
	.align	4


	//----- nvinfo : EIATTR_REGCOUNT
	.align		4
        /*0000*/ 	.byte	0x04, 0x2f
        /*0002*/ 	.short	(.L_3 - .L_2)
	.align		4
.L_2:
        /*0004*/ 	.word	index@(triton_poi_fused__native_batch_norm_legit_no_training_relu_4)
        /*0008*/ 	.word	0x00000016


	//----- nvinfo : EIATTR_MIN_STACK_SIZE
	.align		4
.L_3:
        /*000c*/ 	.byte	0x04, 0x12
        /*000e*/ 	.short	(.L_5 - .L_4)
	.align		4
.L_4:
        /*0010*/ 	.word	index@(triton_poi_fused__native_batch_norm_legit_no_training_relu_4)
        /*0014*/ 	.word	0x00000000


	//----- nvinfo : EIATTR_FRAME_SIZE
	.align		4
.L_5:
        /*0018*/ 	.byte	0x04, 0x11
        /*001a*/ 	.short	(.L_7 - .L_6)
	.align		4
.L_6:
        /*001c*/ 	.word	index@(triton_poi_fused__native_batch_norm_legit_no_training_relu_4)
        /*0020*/ 	.word	0x00000000


	//----- nvinfo : EIATTR_MIN_STACK_SIZE
	.align		4
.L_7:
        /*0024*/ 	.byte	0x04, 0x12
        /*0026*/ 	.short	(.L_9 - .L_8)
	.align		4
.L_8:
        /*0028*/ 	.word	index@(triton_poi_fused__native_batch_norm_legit_no_training_relu_4)
        /*002c*/ 	.word	0x00000000
.L_9:


//--------------------- .nv.info.triton_poi_fused__native_batch_norm_legit_no_training_relu_4 --------------------------
	.section	.nv.info.triton_poi_fused__native_batch_norm_legit_no_training_relu_4,"",@"SHT_CUDA_INFO"
	.sectionflags	@""
	.align	4


	//----- nvinfo : EIATTR_CUDA_API_VERSION
	.align		4
        /*0000*/ 	.byte	0x04, 0x37
        /*0002*/ 	.short	(.L_11 - .L_10)
.L_10:
        /*0004*/ 	.word	0x0000007c


	//----- nvinfo : EIATTR_KPARAM_INFO
	.align		4
.L_11:
        /*0008*/ 	.byte	0x04, 0x17
        /*000a*/ 	.short	(.L_13 - .L_12)
.L_12:
        /*000c*/ 	.word	0x00000000
        /*0010*/ 	.short	0x0006
        /*0012*/ 	.short	0x0030
        /*0014*/ 	.byte	0x00, 0xf0, 0x11, 0x00


	//----- nvinfo : EIATTR_KPARAM_INFO
	.align		4
.L_13:
        /*0018*/ 	.byte	0x04, 0x17
        /*001a*/ 	.short	(.L_15 - .L_14)
.L_14:
        /*001c*/ 	.word	0x00000000
        /*0020*/ 	.short	0x0005
        /*0022*/ 	.short	0x0028
        /*0024*/ 	.byte	0x00, 0xf4, 0x21, 0x00


	//----- nvinfo : EIATTR_KPARAM_INFO
	.align		4
.L_15:
        /*0028*/ 	.byte	0x04, 0x17
        /*002a*/ 	.short	(.L_17 - .L_16)
.L_16:
        /*002c*/ 	.word	0x00000000
        /*0030*/ 	.short	0x0004
        /*0032*/ 	.short	0x0020
        /*0034*/ 	.byte	0x00, 0xf4, 0x21, 0x00


	//----- nvinfo : EIATTR_KPARAM_INFO
	.align		4
.L_17:
        /*0038*/ 	.byte	0x04, 0x17
        /*003a*/ 	.short	(.L_19 - .L_18)
.L_18:
        /*003c*/ 	.word	0x00000000
        /*0040*/ 	.short	0x0003
        /*0042*/ 	.short	0x0018
        /*0044*/ 	.byte	0x00, 0xf4, 0x21, 0x00


	//----- nvinfo : EIATTR_KPARAM_INFO
	.align		4
.L_19:
        /*0048*/ 	.byte	0x04, 0x17
        /*004a*/ 	.short	(.L_21 - .L_20)
.L_20:
        /*004c*/ 	.word	0x00000000
        /*0050*/ 	.short	0x0002
        /*0052*/ 	.short	0x0010
        /*0054*/ 	.byte	0x00, 0xf4, 0x21, 0x00


	//----- nvinfo : EIATTR_KPARAM_INFO
	.align		4
.L_21:
        /*0058*/ 	.byte	0x04, 0x17
        /*005a*/ 	.short	(.L_23 - .L_22)
.L_22:
        /*005c*/ 	.word	0x00000000
        /*0060*/ 	.short	0x0001
        /*0062*/ 	.short	0x0008
        /*0064*/ 	.byte	0x00, 0xf4, 0x21, 0x00


	//----- nvinfo : EIATTR_KPARAM_INFO
	.align		4
.L_23:
        /*0068*/ 	.byte	0x04, 0x17
        /*006a*/ 	.short	(.L_25 - .L_24)
.L_24:
        /*006c*/ 	.word	0x00000000
        /*0070*/ 	.short	0x0000
        /*0072*/ 	.short	0x0000
        /*0074*/ 	.byte	0x00, 0xf4, 0x21, 0x00


	//----- nvinfo : EIATTR_SPARSE_MMA_MASK
	.align		4
.L_25:
        /*0078*/ 	.byte	0x03, 0x50
        /*007a*/ 	.short	0x0000


	//----- nvinfo : EIATTR_MAXREG_COUNT
	.align		4
        /*007c*/ 	.byte	0x03, 0x1b
        /*007e*/ 	.short	0x00ff


	//----- nvinfo : EIATTR_EXIT_INSTR_OFFSETS
	.align		4
        /*0080*/ 	.byte	0x04, 0x1c
        /*0082*/ 	.short	(.L_27 - .L_26)


	//   ....[0]....
.L_26:
        /*0084*/ 	.word	0x00000410


	//   ....[1]....
        /*0088*/ 	.word	0x00000430


	//----- nvinfo : EIATTR_REQNTID
	.align		4
.L_27:
        /*008c*/ 	.byte	0x04, 0x10
        /*008e*/ 	.short	(.L_29 - .L_28)
.L_28:
        /*0090*/ 	.word	0x00000080
        /*0094*/ 	.word	0x00000001
        /*0098*/ 	.word	0x00000001


	//----- nvinfo : EIATTR_CBANK_PARAM_SIZE
	.align		4
.L_29:
        /*009c*/ 	.byte	0x03, 0x19
        /*009e*/ 	.short	0x0034


	//----- nvinfo : EIATTR_PARAM_CBANK
	.align		4
        /*00a0*/ 	.byte	0x04, 0x0a
        /*00a2*/ 	.short	(.L_31 - .L_30)
	.align		4
.L_30:
        /*00a4*/ 	.word	index@(.nv.constant0.triton_poi_fused__native_batch_norm_legit_no_training_relu_4)
        /*00a8*/ 	.short	0x0210
        /*00aa*/ 	.short	0x0034


	//----- nvinfo : EIATTR_SW_WAR
	.align		4
.L_31:
        /*00ac*/ 	.byte	0x04, 0x36
        /*00ae*/ 	.short	(.L_33 - .L_32)
.L_32:
        /*00b0*/ 	.word	0x00000008
.L_33:


//--------------------- .nv.callgraph             --------------------------
	.section	.nv.callgraph,"",@"SHT_CUDA_CALLGRAPH"
	.align	4
	.sectionentsize	8
	.align		4
        /*0000*/ 	.word	0x00000000
	.align		4
        /*0004*/ 	.word	0xffffffff
	.align		4
        /*0008*/ 	.word	0x00000000
	.align		4
        /*000c*/ 	.word	0xfffffffe
	.align		4
        /*0010*/ 	.word	0x00000000
	.align		4
        /*0014*/ 	.word	0xfffffffd
	.align		4
        /*0018*/ 	.word	0x00000000
	.align		4
        /*001c*/ 	.word	0xfffffffc


//--------------------- .nv.constant4             --------------------------
	.section	.nv.constant4,"a",@progbits
	.align	8
	.align		8
.nv.constant4:
        /*0000*/ 	.dword	_$_str
	.align		8
        /*0008*/ 	.dword	_$_str_$_2


//--------------------- .text.triton_poi_fused__native_batch_norm_legit_no_training_relu_4 --------------------------
	.section	.text.triton_poi_fused__native_batch_norm_legit_no_training_relu_4,"ax",@progbits
	.align	128
        .global         triton_poi_fused__native_batch_norm_legit_no_training_relu_4
        .type           triton_poi_fused__native_batch_norm_legit_no_training_relu_4,@function
        .size           triton_poi_fused__native_batch_norm_legit_no_training_relu_4,(.L_x_1 - triton_poi_fused__native_batch_norm_legit_no_training_relu_4)
        .other          triton_poi_fused__native_batch_norm_legit_no_training_relu_4,@"STO_CUDA_ENTRY STV_DEFAULT"
triton_poi_fused__native_batch_norm_legit_no_training_relu_4:
.text.triton_poi_fused__native_batch_norm_legit_no_training_relu_4:
[----:B------:R-:W0:Y:S01]  /*0000*/  LDC R1, c[0x0][0x28] ;  /* 0x00000a00ff017b82 */ /* 0x000e220000000800 */
[----:B------:R-:W1:Y:S07]  /*0010*/  S2R R0, SR_TID.X ;  /* 0x0000000000007919 */ /* 0x000e6e0000002100 */
[----:B------:R-:W2:Y:S01]  /*0020*/  LDC.64 R8, c[0x0][0x220] ;  /* 0x00008800ff087b82 */ /* 0x000ea20000000a00 */
[----:B------:R-:W-:Y:S01]  /*0030*/  ULDC.64 UR4, c[0x0][0x208] ;  /* 0x0000820000047ab9 */ /* 0x000fe20000000a00 */
[----:B------:R-:W3:Y:S06]  /*0040*/  S2R R3, SR_CTAID.X ;  /* 0x0000000000037919 */ /* 0x000eec0000002500 */
[----:B------:R-:W4:Y:S08]  /*0050*/  LDC.64 R12, c[0x0][0x210] ;  /* 0x00008400ff0c7b82 */ /* 0x000f300000000a00 */
[----:B------:R-:W5:Y:S08]  /*0060*/  LDC.64 R14, c[0x0][0x218] ;  /* 0x00008600ff0e7b82 */ /* 0x000f700000000a00 */
[----:B------:R-:W5:Y:S01]  /*0070*/  LDC.64 R16, c[0x0][0x228] ;  /* 0x00008a00ff107b82 */ /* 0x000f620000000a00 */
[----:B-1----:R-:W-:-:S07]  /*0080*/  SHF.L.U32 R0, R0, 0x1, RZ ;  /* 0x0000000100007819 */ /* 0x002fce00000006ff */
[----:B------:R-:W1:Y:S01]  /*0090*/  LDC.64 R18, c[0x0][0x230] ;  /* 0x00008c00ff127b82 */ /* 0x000e620000000a00 */
[----:B------:R-:W-:-:S04]  /*00a0*/  LOP3.LUT R0, R0, 0xfe, RZ, 0xc0, !PT ;  /* 0x000000fe00007812 */ /* 0x000fc800078ec0ff */
[----:B---3--:R-:W-:-:S04]  /*00b0*/  LEA R0, R3, R0, 0x8 ;  /* 0x0000000003007211 */ /* 0x008fc800078e40ff */
[C---:B------:R-:W-:Y:S01]  /*00c0*/  ISETP.GE.AND P0, PT, R0.reuse, 0xc00, PT ;  /* 0x00000c000000780c */ /* 0x040fe20003f06270 */
[----:B------:R-:W-:-:S05]  /*00d0*/  IMAD.HI R2, R0, 0x2aaaaaab, RZ ;  /* 0x2aaaaaab00027827 */ /* 0x000fca00078e02ff */
[----:B------:R-:W-:-:S04]  /*00e0*/  SHF.R.U32.HI R3, RZ, 0x1f, R2 ;  /* 0x0000001fff037819 */ /* 0x000fc80000011602 */
[----:B------:R-:W-:-:S05]  /*00f0*/  LEA.HI R3, R2, R3, RZ, 0x1d ;  /* 0x0000000302037211 */ /* 0x000fca00078fe8ff */
[----:B------:R-:W-:Y:S01]  /*0100*/  IMAD R11, R3, -0x30, R0 ;  /* 0xffffffd0030b7824 */ /* 0x000fe200078e0200 */
[----:B------:R-:W-:-:S03]  /*0110*/  CS2R R2, SRZ ;  /* 0x0000000000027805 */ /* 0x000fc6000001ff00 */
[----:B--2---:R-:W-:-:S05]  /*0120*/  IMAD.WIDE R8, R11, 0x4, R8 ;  /* 0x000000040b087825 */ /* 0x004fca00078e0208 */
[----:B------:R2:W3:Y:S01]  /*0130*/  @!P0 LDG.E.EL.64 R2, desc[UR4][R8.64] ;  /* 0x0000000408028981 */ /* 0x0004e2000c2e1b00 */
[----:B------:R-:W-:Y:S02]  /*0140*/  CS2R R4, SRZ ;  /* 0x0000000000047805 */ /* 0x000fe4000001ff00 */
[----:B------:R-:W-:Y:S01]  /*0150*/  CS2R R6, SRZ ;  /* 0x0000000000067805 */ /* 0x000fe2000001ff00 */
[----:B----4-:R-:W-:-:S04]  /*0160*/  IMAD.WIDE R12, R0, 0x4, R12 ;  /* 0x00000004000c7825 */ /* 0x010fc800078e020c */
[C---:B-----5:R-:W-:Y:S01]  /*0170*/  IMAD.WIDE R14, R11.reuse, 0x4, R14 ;  /* 0x000000040b0e7825 */ /* 0x060fe200078e020e */
[----:B------:R-:W4:Y:S01]  /*0180*/  @!P0 LDG.E.64 R4, desc[UR4][R12.64] ;  /* 0x000000040c048981 */ /* 0x000f22000c1e1b00 */
[----:B--2---:R-:W-:Y:S02]  /*0190*/  CS2R R8, SRZ ;  /* 0x0000000000087805 */ /* 0x004fe4000001ff00 */
[C---:B0-----:R-:W-:Y:S01]  /*01a0*/  IMAD.WIDE R16, R11.reuse, 0x4, R16 ;  /* 0x000000040b107825 */ /* 0x041fe200078e0210 */
[----:B------:R0:W4:Y:S03]  /*01b0*/  @!P0 LDG.E.EL.64 R6, desc[UR4][R14.64] ;  /* 0x000000040e068981 */ /* 0x000126000c2e1b00 */
[----:B-1----:R-:W-:Y:S01]  /*01c0*/  IMAD.WIDE R18, R11, 0x4, R18 ;  /* 0x000000040b127825 */ /* 0x002fe200078e0212 */
[----:B------:R-:W-:-:S04]  /*01d0*/  CS2R R10, SRZ ;  /* 0x00000000000a7805 */ /* 0x000fc8000001ff00 */
[----:B------:R-:W2:Y:S04]  /*01e0*/  @!P0 LDG.E.EL.64 R8, desc[UR4][R18.64] ;  /* 0x0000000412088981 */ /* 0x000ea8000c2e1b00 */
[----:B------:R-:W2:Y:S01]  /*01f0*/  @!P0 LDG.E.EL.64 R10, desc[UR4][R16.64] ;  /* 0x00000004100a8981 */ /* 0x000ea2000c2e1b00 */
[----:B0-----:R-:W-:Y:S01]  /*0200*/  HFMA2.MMA R14, -RZ, RZ, 1.625, 0 ;  /* 0x3e800000ff0e7435 */ /* 0x001fe200000001ff */
[----:B---3--:R-:W-:Y:S01]  /*0210*/  FADD R2, R2, 0.0010000000474974513054 ;  /* 0x3a83126f02027421 */ /* 0x008fe20000000000 */
[----:B------:R-:W-:-:S03]  /*0220*/  FADD R3, R3, 0.0010000000474974513054 ;  /* 0x3a83126f03037421 */ /* 0x000fc60000000000 */
[----:B------:R-:W0:Y:S08]  /*0230*/  MUFU.SQRT R12, R2 ;  /* 0x00000002000c7308 */ /* 0x000e300000002000 */
[----:B------:R1:W3:Y:S01]  /*0240*/  MUFU.SQRT R13, R3 ;  /* 0x00000003000d7308 */ /* 0x0002e20000002000 */
[C---:B0-----:R-:W-:Y:S02]  /*0250*/  FSETP.GT.AND P1, PT, R12.reuse, 8.50705917302346158658e+37, PT ;  /* 0x7e8000000c00780b */ /* 0x041fe40003f24000 */
[----:B------:R-:W-:Y:S01]  /*0260*/  FSETP.GEU.AND P3, PT, R12, 1.175494350822287508e-38, PT ;  /* 0x008000000c00780b */ /* 0x000fe20003f6e000 */
[----:B-1----:R-:W0:Y:S01]  /*0270*/  LDC.64 R2, c[0x0][0x238] ;  /* 0x00008e00ff027b82 */ /* 0x002e220000000a00 */
[----:B---3--:R-:W-:-:S02]  /*0280*/  FSETP.GT.AND P2, PT, R13, 8.50705917302346158658e+37, PT ;  /* 0x7e8000000d00780b */ /* 0x008fc40003f44000 */
[----:B------:R-:W-:-:S07]  /*0290*/  FSETP.GEU.AND P4, PT, R13, 1.175494350822287508e-38, PT ;  /* 0x008000000d00780b */ /* 0x000fce0003f8e000 */
[----:B------:R-:W-:-:S04]  /*02a0*/  @P1 FMUL R12, R12, 0.25 ;  /* 0x3e8000000c0c1820 */ /* 0x000fc80000400000 */
[----:B------:R-:W-:Y:S01]  /*02b0*/  @!P3 FMUL R12, R12, 16777216 ;  /* 0x4b8000000c0cb820 */ /* 0x000fe20000400000 */
[----:B------:R-:W-:-:S04]  /*02c0*/  @P2 FMUL R13, R13, 0.25 ;  /* 0x3e8000000d0d2820 */ /* 0x000fc80000400000 */
[----:B------:R-:W-:Y:S01]  /*02d0*/  @!P4 FMUL R13, R13, 16777216 ;  /* 0x4b8000000d0dc820 */ /* 0x000fe20000400000 */
[----:B------:R-:W1:Y:S01]  /*02e0*/  MUFU.RCP R12, R12 ;  /* 0x0000000c000c7308 */ /* 0x000e620000001000 */
[----:B------:R-:W-:-:S07]  /*02f0*/  FSEL R15, R14, 1, P1 ;  /* 0x3f8000000e0f7808 */ /* 0x000fce0000800000 */
[----:B------:R-:W3:Y:S01]  /*0300*/  MUFU.RCP R13, R13 ;  /* 0x0000000d000d7308 */ /* 0x000ee20000001000 */
[----:B------:R-:W-:Y:S01]  /*0310*/  FSEL R14, R14, 1, P2 ;  /* 0x3f8000000e0e7808 */ /* 0x000fe20001000000 */
[----:B------:R-:W-:-:S04]  /*0320*/  @!P3 FMUL R15, R15, 16777216 ;  /* 0x4b8000000f0fb820 */ /* 0x000fc80000400000 */
[----:B------:R-:W-:Y:S01]  /*0330*/  @!P4 FMUL R14, R14, 16777216 ;  /* 0x4b8000000e0ec820 */ /* 0x000fe20000400000 */
[----:B----4-:R-:W-:Y:S01]  /*0340*/  FADD R5, -R7, R5 ;  /* 0x0000000507057221 */ /* 0x010fe20000000100 */
[----:B------:R-:W-:Y:S01]  /*0350*/  FADD R4, -R6, R4 ;  /* 0x0000000406047221 */ /* 0x000fe20000000100 */
[----:B-1----:R-:W-:Y:S01]  /*0360*/  FMUL R15, R12, R15 ;  /* 0x0000000f0c0f7220 */ /* 0x002fe20000400000 */
[----:B---3--:R-:W-:-:S03]  /*0370*/  FMUL R14, R13, R14 ;  /* 0x0000000e0d0e7220 */ /* 0x008fc60000400000 */
[----:B------:R-:W-:Y:S01]  /*0380*/  FMUL R15, R4, R15 ;  /* 0x0000000f040f7220 */ /* 0x000fe20000400000 */
[----:B------:R-:W-:-:S03]  /*0390*/  FMUL R14, R5, R14 ;  /* 0x0000000e050e7220 */ /* 0x000fc60000400000 */
[----:B--2---:R-:W-:Y:S01]  /*03a0*/  FFMA R8, R15, R10, R8 ;  /* 0x0000000a0f087223 */ /* 0x004fe20000000008 */
[----:B------:R-:W-:-:S04]  /*03b0*/  FFMA R9, R14, R11, R9 ;  /* 0x0000000b0e097223 */ /* 0x000fc80000000009 */
[----:B------:R-:W-:Y:S02]  /*03c0*/  FSETP.GEU.AND P1, PT, R8, RZ, PT ;  /* 0x000000ff0800720b */ /* 0x000fe40003f2e000 */
[C---:B------:R-:W-:Y:S01]  /*03d0*/  FSETP.GEU.AND P2, PT, R9.reuse, RZ, PT ;  /* 0x000000ff0900720b */ /* 0x040fe20003f4e000 */
[----:B0-----:R-:W-:Y:S01]  /*03e0*/  IMAD.WIDE R2, R0, 0x4, R2 ;  /* 0x0000000400027825 */ /* 0x001fe200078e0202 */
[----:B------:R-:W-:Y:S02]  /*03f0*/  FSEL R8, R8, RZ, P1 ;  /* 0x000000ff08087208 */ /* 0x000fe40000800000 */
[----:B------:R-:W-:Y:S01]  /*0400*/  FSEL R9, R9, RZ, P2 ;  /* 0x000000ff09097208 */ /* 0x000fe20001000000 */
[----:B------:R-:W-:Y:S08]  /*0410*/  @P0 EXIT ;  /* 0x000000000000094d */ /* 0x000ff00003800000 */
[----:B------:R-:W-:Y:S01]  /*0420*/  STG.E.64 desc[UR4][R2.64], R8 ;  /* 0x0000000802007986 */ /* 0x000fe2000c101b04 */
[----:B------:R-:W-:Y:S05]  /*0430*/  EXIT ;  /* 0x000000000000794d */ /* 0x000fea0003800000 */
.L_x_0:
[----:B------:R-:W-:-:S00]  /*0440*/  BRA `(.L_x_0) ;  /* 0xfffffffc00fc7947 */ /* 0x000fc0000383ffff */
[----:B------:R-:W-:-:S00]  /*0450*/  NOP ;  /* 0x0000000000007918 */ /* 0x000fc00000000000 */
        /* <DEDUP_REMOVED lines=10> */
.L_x_1:


//--------------------- .nv.global.init           --------------------------
	.section	.nv.global.init,"aw",@progbits
.nv.global.init:
	.type		_$_str,@object
	.size		_$_str,(_$_str_$_2 - _$_str)
_$_str:
        /*0000*/ 	.byte	0x5f, 0x5f, 0x43, 0x55, 0x44, 0x41, 0x5f, 0x46, 0x54, 0x5a, 0x00
	.type		_$_str_$_2,@object
	.size		_$_str_$_2,(.L_1 - _$_str_$_2)
_$_str_$_2:
        /*000b*/ 	.byte	0x5f, 0x5f, 0x43, 0x55, 0x44, 0x41, 0x5f, 0x50, 0x52, 0x45, 0x43, 0x5f, 0x53, 0x51, 0x52, 0x54
        /*001b*/ 	.byte	0x00
.L_1:


//--------------------- .nv.constant0.triton_poi_fused__native_batch_norm_legit_no_training_relu_4 --------------------------
	.section	.nv.constant0.triton_poi_fused__native_batch_norm_legit_no_training_relu_4,"a",@progbits
	.sectionflags	@""
	.align	4
.nv.constant0.triton_poi_fused__native_batch_norm_legit_no_training_relu_4:
	.zero		580
